//
// Generated by NVIDIA NVVM Compiler
//
// Compiler Build ID: CL-36424714
// Cuda compilation tools, release 13.0, V13.0.88
// Based on NVVM 20.0.0
//

.version 9.0
.target sm_100
.address_size 64

	// .globl	_Z17vector_max_kernelPfS_i
// _ZZ17vector_max_kernelPfS_iE1f has been demoted

.visible .entry _Z17vector_max_kernelPfS_i(
	.param .u64 .ptr .align 1 _Z17vector_max_kernelPfS_i_param_0,
	.param .u64 .ptr .align 1 _Z17vector_max_kernelPfS_i_param_1,
	.param .u32 _Z17vector_max_kernelPfS_i_param_2
)
{
	.reg .pred 	%p<27>;
	.reg .b32 	%r<52>;
	.reg .b32 	%f<51>;
	.reg .b64 	%rd<9>;
	// demoted variable
	.shared .align 4 .b8 _ZZ17vector_max_kernelPfS_iE1f[1024];
	ld.param.u64 	%rd2, [_Z17vector_max_kernelPfS_i_param_0];
	ld.param.u64 	%rd1, [_Z17vector_max_kernelPfS_i_param_1];
	ld.param.u32 	%r22, [_Z17vector_max_kernelPfS_i_param_2];
	cvta.to.global.u64 	%rd3, %rd2;
	mov.u32 	%r23, %ctaid.x;
	mov.u32 	%r24, %nctaid.x;
	mov.u32 	%r25, %ctaid.y;
	mad.lo.s32 	%r1, %r24, %r25, %r23;
	mov.u32 	%r26, %ntid.x;
	mov.u32 	%r27, %tid.x;
	mad.lo.s32 	%r2, %r1, %r26, %r27;
	mul.wide.s32 	%rd4, %r2, 4;
	add.s64 	%rd5, %rd3, %rd4;
	ld.global.f32 	%f14, [%rd5];
	shl.b32 	%r28, %r2, 2;
	mov.u32 	%r29, _ZZ17vector_max_kernelPfS_iE1f;
	add.s32 	%r3, %r29, %r28;
	st.shared.f32 	[%r3], %f14;
	bar.sync 	0;
	setp.ne.s32 	%p1, %r27, 0;
	@%p1 bra 	$L__BB0_16;
	add.s32 	%r30, %r2, 256;
	setp.gt.s32 	%p2, %r30, %r22;
	sub.s32 	%r31, %r22, %r2;
	selp.b32 	%r4, %r31, 256, %p2;
	ld.shared.f32 	%f50, [%r3];
	setp.lt.s32 	%p3, %r4, 2;
	@%p3 bra 	$L__BB0_15;
	add.s32 	%r5, %r4, -1;
	add.s32 	%r33, %r4, -2;
	and.b32  	%r6, %r5, 7;
	setp.lt.u32 	%p4, %r33, 7;
	mov.b32 	%r50, 1;
	@%p4 bra 	$L__BB0_6;
	and.b32  	%r35, %r5, -8;
	neg.s32 	%r48, %r35;
	add.s32 	%r38, %r28, %r29;
	add.s32 	%r46, %r38, 16;
	mov.b32 	%r47, 0;
$L__BB0_4:
	.pragma "nounroll";
	ld.shared.f32 	%f16, [%r46+-12];
	setp.lt.f32 	%p5, %f50, %f16;
	selp.f32 	%f17, %f16, %f50, %p5;
	ld.shared.f32 	%f18, [%r46+-8];
	setp.lt.f32 	%p6, %f17, %f18;
	selp.f32 	%f19, %f18, %f17, %p6;
	ld.shared.f32 	%f20, [%r46+-4];
	setp.lt.f32 	%p7, %f19, %f20;
	selp.f32 	%f21, %f20, %f19, %p7;
	ld.shared.f32 	%f22, [%r46];
	setp.lt.f32 	%p8, %f21, %f22;
	selp.f32 	%f23, %f22, %f21, %p8;
	ld.shared.f32 	%f24, [%r46+4];
	setp.lt.f32 	%p9, %f23, %f24;
	selp.f32 	%f25, %f24, %f23, %p9;
	ld.shared.f32 	%f26, [%r46+8];
	setp.lt.f32 	%p10, %f25, %f26;
	selp.f32 	%f27, %f26, %f25, %p10;
	ld.shared.f32 	%f28, [%r46+12];
	setp.lt.f32 	%p11, %f27, %f28;
	selp.f32 	%f29, %f28, %f27, %p11;
	ld.shared.f32 	%f30, [%r46+16];
	setp.lt.f32 	%p12, %f29, %f30;
	selp.f32 	%f50, %f30, %f29, %p12;
	add.s32 	%r48, %r48, 8;
	add.s32 	%r47, %r47, 8;
	add.s32 	%r46, %r46, 32;
	setp.ne.s32 	%p13, %r48, 0;
	@%p13 bra 	$L__BB0_4;
	add.s32 	%r50, %r47, 1;
$L__BB0_6:
	setp.eq.s32 	%p14, %r6, 0;
	@%p14 bra 	$L__BB0_15;
	and.b32  	%r17, %r5, 3;
	setp.lt.u32 	%p15, %r6, 4;
	@%p15 bra 	$L__BB0_9;
	shl.b32 	%r39, %r50, 2;
	add.s32 	%r40, %r3, %r39;
	ld.shared.f32 	%f32, [%r40];
	setp.lt.f32 	%p16, %f50, %f32;
	selp.f32 	%f33, %f32, %f50, %p16;
	ld.shared.f32 	%f34, [%r40+4];
	setp.lt.f32 	%p17, %f33, %f34;
	selp.f32 	%f35, %f34, %f33, %p17;
	ld.shared.f32 	%f36, [%r40+8];
	setp.lt.f32 	%p18, %f35, %f36;
	selp.f32 	%f37, %f36, %f35, %p18;
	ld.shared.f32 	%f38, [%r40+12];
	setp.lt.f32 	%p19, %f37, %f38;
	selp.f32 	%f50, %f38, %f37, %p19;
	add.s32 	%r50, %r50, 4;
$L__BB0_9:
	setp.eq.s32 	%p20, %r17, 0;
	@%p20 bra 	$L__BB0_15;
	setp.eq.s32 	%p21, %r17, 1;
	@%p21 bra 	$L__BB0_12;
	shl.b32 	%r41, %r50, 2;
	add.s32 	%r42, %r3, %r41;
	ld.shared.f32 	%f40, [%r42];
	setp.lt.f32 	%p22, %f50, %f40;
	selp.f32 	%f41, %f40, %f50, %p22;
	ld.shared.f32 	%f42, [%r42+4];
	setp.lt.f32 	%p23, %f41, %f42;
	selp.f32 	%f50, %f42, %f41, %p23;
	add.s32 	%r50, %r50, 2;
$L__BB0_12:
	and.b32  	%r43, %r5, 1;
	setp.eq.b32 	%p24, %r43, 1;
	not.pred 	%p25, %p24;
	@%p25 bra 	$L__BB0_15;
	shl.b32 	%r44, %r50, 2;
	add.s32 	%r45, %r3, %r44;
	ld.shared.f32 	%f12, [%r45];
	setp.geu.f32 	%p26, %f50, %f12;
	@%p26 bra 	$L__BB0_15;
	mov.f32 	%f50, %f12;
$L__BB0_15:
	cvta.to.global.u64 	%rd6, %rd1;
	mul.wide.s32 	%rd7, %r1, 4;
	add.s64 	%rd8, %rd6, %rd7;
	st.global.f32 	[%rd8], %f50;
$L__BB0_16:
	ret;

}


// ===== COMPILED SASS (sm_100) =====

	.target	sm_100

	.elftype	@"ET_EXEC"


//--------------------- .note.nv.tkinfo           --------------------------
	.section	.note.nv.tkinfo,"",@"SHT_NOTE"
	.sectionflags	@"SHF_NOTE_NV_TKINFO"
	.tkinfo
        /*0018*/ 	.word	0x00000002
        /*0030*/ 	.string	""
        /*0030*/ 	.string	"ptxas"
        /*0030*/ 	.string	"Cuda compilation tools, release 13.0, V13.0.88"
        /*0030*/ 	.string	"Build cuda_13.0.r13.0/compiler.36424714_0"
        /*0030*/ 	.string	"-arch sm_100 -m 64 "



//--------------------- .note.nv.cuinfo           --------------------------
	.section	.note.nv.cuinfo,"",@"SHT_NOTE"
	.sectionflags	@"SHF_NOTE_NV_CUINFO"
        /*0018*/ 	.short	0x0002
        /*001a*/ 	.short	0x0064
        /*001c*/ 	.short	0x0082
	.zero		2


//--------------------- .nv.info                  --------------------------
	.section	.nv.info,"",@"SHT_CUDA_INFO"
	.align	4


	//----- nvinfo : EIATTR_REGCOUNT
	.align		4
        /*0000*/ 	.byte	0x04, 0x2f
        /*0002*/ 	.short	(.L_1 - .L_0)
	.align		4
.L_0:
        /*0004*/ 	.word	index@(_Z17vector_max_kernelPfS_i)
        /*0008*/ 	.word	0x00000016


	//----- nvinfo : EIATTR_FRAME_SIZE
	.align		4
.L_1:
        /*000c*/ 	.byte	0x04, 0x11
        /*000e*/ 	.short	(.L_3 - .L_2)
	.align		4
.L_2:
        /*0010*/ 	.word	index@(_Z17vector_max_kernelPfS_i)
        /*0014*/ 	.word	0x00000000


	//----- nvinfo : EIATTR_MIN_STACK_SIZE
	.align		4
.L_3:
        /*0018*/ 	.byte	0x04, 0x12
        /*001a*/ 	.short	(.L_5 - .L_4)
	.align		4
.L_4:
        /*001c*/ 	.word	index@(_Z17vector_max_kernelPfS_i)
        /*0020*/ 	.word	0x00000000
.L_5:


//--------------------- .nv.compat                --------------------------
	.section	.nv.compat,"",@"SHT_CUDA_COMPAT_INFO"
	.align	4
        /*0000*/ 	.byte	0x02, 0x09, 0x00, 0x00, 0x02, 0x02, 0x01, 0x00, 0x02, 0x05, 0x05, 0x00, 0x03, 0x07, 0x01, 0x01
        /*0010*/ 	.byte	0x02, 0x03, 0x00, 0x00, 0x02, 0x06, 0x01, 0x00, 0x04, 0x0b, 0x08, 0x00, 0x09, 0x00, 0x00, 0x00
        /*0020*/ 	.byte	0x00, 0x00, 0x00, 0x00


//--------------------- .nv.info._Z17vector_max_kernelPfS_i --------------------------
	.section	.nv.info._Z17vector_max_kernelPfS_i,"",@"SHT_CUDA_INFO"
	.sectionflags	@""
	.align	4


	//----- nvinfo : EIATTR_CUDA_API_VERSION
	.align		4
        /*0000*/ 	.byte	0x04, 0x37
        /*0002*/ 	.short	(.L_7 - .L_6)
.L_6:
        /*0004*/ 	.word	0x00000082


	//----- nvinfo : EIATTR_KPARAM_INFO
	.align		4
.L_7:
        /*0008*/ 	.byte	0x04, 0x17
        /*000a*/ 	.short	(.L_9 - .L_8)
.L_8:
        /*000c*/ 	.word	0x00000000
        /*0010*/ 	.short	0x0002
        /*0012*/ 	.short	0x0010
        /*0014*/ 	.byte	0x00, 0xf0, 0x11, 0x00


	//----- nvinfo : EIATTR_KPARAM_INFO
	.align		4
.L_9:
        /*0018*/ 	.byte	0x04, 0x17
        /*001a*/ 	.short	(.L_11 - .L_10)
.L_10:
        /*001c*/ 	.word	0x00000000
        /*0020*/ 	.short	0x0001
        /*0022*/ 	.short	0x0008
        /*0024*/ 	.byte	0x00, 0xf5, 0x21, 0x00


	//----- nvinfo : EIATTR_KPARAM_INFO
	.align		4
.L_11:
        /*0028*/ 	.byte	0x04, 0x17
        /*002a*/ 	.short	(.L_13 - .L_12)
.L_12:
        /*002c*/ 	.word	0x00000000
        /*0030*/ 	.short	0x0000
        /*0032*/ 	.short	0x0000
        /*0034*/ 	.byte	0x00, 0xf5, 0x21, 0x00


	//----- nvinfo : EIATTR_SPARSE_MMA_MASK
	.align		4
.L_13:
        /*0038*/ 	.byte	0x03, 0x50
        /*003a*/ 	.short	0x0000


	//----- nvinfo : EIATTR_MAXREG_COUNT
	.align		4
        /*003c*/ 	.byte	0x03, 0x1b
        /*003e*/ 	.short	0x00ff


	//----- nvinfo : EIATTR_NUM_BARRIERS
	.align		4
        /*0040*/ 	.byte	0x02, 0x4c
        /*0042*/ 	.byte	0x01
	.zero		1


	//----- nvinfo : EIATTR_MERCURY_ISA_VERSION
	.align		4
        /*0044*/ 	.byte	0x03, 0x5f
        /*0046*/ 	.short	0x0101


	//----- nvinfo : EIATTR_VRC_CTA_INIT_COUNT
	.align		4
        /*0048*/ 	.byte	0x02, 0x4a
	.zero		1
	.zero		1


	//----- nvinfo : EIATTR_EXIT_INSTR_OFFSETS
	.align		4
        /*004c*/ 	.byte	0x04, 0x1c
        /*004e*/ 	.short	(.L_15 - .L_14)


	//   ....[0]....
.L_14:
        /*0050*/ 	.word	0x00000130


	//   ....[1]....
        /*0054*/ 	.word	0x00000740


	//----- nvinfo : EIATTR_CRS_STACK_SIZE
	.align		4
.L_15:
        /*0058*/ 	.byte	0x04, 0x1e
        /*005a*/ 	.short	(.L_17 - .L_16)
.L_16:
        /*005c*/ 	.word	0x00000000


	//----- nvinfo : EIATTR_CBANK_PARAM_SIZE
	.align		4
.L_17:
        /*0060*/ 	.byte	0x03, 0x19
        /*0062*/ 	.short	0x0014


	//----- nvinfo : EIATTR_PARAM_CBANK
	.align		4
        /*0064*/ 	.byte	0x04, 0x0a
        /*0066*/ 	.short	(.L_19 - .L_18)
	.align		4
.L_18:
        /*0068*/ 	.word	index@(.nv.constant0._Z17vector_max_kernelPfS_i)
        /*006c*/ 	.short	0x0380
        /*006e*/ 	.short	0x0014


	//----- nvinfo : EIATTR_SW_WAR
	.align		4
.L_19:
        /*0070*/ 	.byte	0x04, 0x36
        /*0072*/ 	.short	(.L_21 - .L_20)
.L_20:
        /*0074*/ 	.word	0x00000008
.L_21:


//--------------------- .nv.callgraph             --------------------------
	.section	.nv.callgraph,"",@"SHT_CUDA_CALLGRAPH"
	.align	4
	.sectionentsize	8
	.align		4
        /*0000*/ 	.word	0x00000000
	.align		4
        /*0004*/ 	.word	0xffffffff
	.align		4
        /*0008*/ 	.word	0x00000000
	.align		4
        /*000c*/ 	.word	0xfffffffe
	.align		4
        /*0010*/ 	.word	0x00000000
	.align		4
        /*0014*/ 	.word	0xfffffffd
	.align		4
        /*0018*/ 	.word	0x00000000
	.align		4
        /*001c*/ 	.word	0xfffffffc


//--------------------- .text._Z17vector_max_kernelPfS_i --------------------------
	.section	.text._Z17vector_max_kernelPfS_i,"ax",@progbits
	.align	128
        .global         _Z17vector_max_kernelPfS_i
        .type           _Z17vector_max_kernelPfS_i,@function
        .size           _Z17vector_max_kernelPfS_i,(.L_x_9 - _Z17vector_max_kernelPfS_i)
        .other          _Z17vector_max_kernelPfS_i,@"STO_CUDA_ENTRY STV_DEFAULT"
_Z17vector_max_kernelPfS_i:
.text._Z17vector_max_kernelPfS_i:
[----:B------:R-:W-:Y:S01]  /*0000*/  LDC R1, c[0x0][0x37c] ;  /* 0x0000df00ff017b82 */ /* 0x000fe20000000800 */
[----:B------:R-:W0:Y:S07]  /*0010*/  S2R R3, SR_CTAID.Y ;  /* 0x0000000000037919 */ /* 0x000e2e0000002600 */
[----:B------:R-:W0:Y:S01]  /*0020*/  S2UR UR4, SR_CTAID.X ;  /* 0x00000000000479c3 */ /* 0x000e220000002500 */
[----:B------:R-:W1:Y:S01]  /*0030*/  LDCU.64 UR6, c[0x0][0x358] ;  /* 0x00006b00ff0677ac */ /* 0x000e620008000a00 */
[----:B------:R-:W2:Y:S06]  /*0040*/  S2R R7, SR_TID.X ;  /* 0x0000000000077919 */ /* 0x000eac0000002100 */
[----:B------:R-:W0:Y:S01]  /*0050*/  LDC R0, c[0x0][0x370] ;  /* 0x0000dc00ff007b82 */ /* 0x000e220000000800 */
[----:B------:R-:W2:Y:S07]  /*0060*/  LDCU UR5, c[0x0][0x360] ;  /* 0x00006c00ff0577ac */ /* 0x000eae0008000800 */
[----:B------:R-:W3:Y:S01]  /*0070*/  LDC.64 R4, c[0x0][0x380] ;  /* 0x0000e000ff047b82 */ /* 0x000ee20000000a00 */
[----:B0-----:R-:W-:-:S04]  /*0080*/  IMAD R0, R0, R3, UR4 ;  /* 0x0000000400007e24 */ /* 0x001fc8000f8e0203 */
[----:B--2---:R-:W-:-:S04]  /*0090*/  IMAD R3, R0, UR5, R7 ;  /* 0x0000000500037c24 */ /* 0x004fc8000f8e0207 */
[----:B---3--:R-:W-:-:S06]  /*00a0*/  IMAD.WIDE R4, R3, 0x4, R4 ;  /* 0x0000000403047825 */ /* 0x008fcc00078e0204 */
[----:B-1----:R-:W2:Y:S01]  /*00b0*/  LDG.E R5, desc[UR6][R4.64] ;  /* 0x0000000604057981 */ /* 0x002ea2000c1e1900 */
[----:B------:R-:W0:Y:S01]  /*00c0*/  S2UR UR5, SR_CgaCtaId ;  /* 0x00000000000579c3 */ /* 0x000e220000008800 */
[----:B------:R-:W-:Y:S01]  /*00d0*/  UMOV UR4, 0x400 ;  /* 0x0000040000047882 */ /* 0x000fe20000000000 */
[----:B------:R-:W-:Y:S01]  /*00e0*/  ISETP.NE.AND P0, PT, R7, RZ, PT ;  /* 0x000000ff0700720c */ /* 0x000fe20003f05270 */
[----:B0-----:R-:W-:-:S06]  /*00f0*/  ULEA UR4, UR5, UR4, 0x18 ;  /* 0x0000000405047291 */ /* 0x001fcc000f8ec0ff */
[----:B------:R-:W-:-:S05]  /*0100*/  LEA R2, R3, UR4, 0x2 ;  /* 0x0000000403027c11 */ /* 0x000fca000f8e10ff */
[----:B--2---:R0:W-:Y:S01]  /*0110*/  STS [R2], R5 ;  /* 0x0000000502007388 */ /* 0x0041e20000000800 */
[----:B------:R-:W-:Y:S06]  /*0120*/  BAR.SYNC.DEFER_BLOCKING 0x0 ;  /* 0x0000000000007b1d */ /* 0x000fec0000010000 */
[----:B------:R-:W-:Y:S05]  /*0130*/  @P0 EXIT ;  /* 0x000000000000094d */ /* 0x000fea0003800000 */
[----:B------:R-:W1:Y:S01]  /*0140*/  LDCU UR4, c[0x0][0x390] ;  /* 0x00007200ff0477ac */ /* 0x000e620008000800 */
[----:B------:R2:W3:Y:S01]  /*0150*/  LDS R4, [R2] ;  /* 0x0000000002047984 */ /* 0x0004e20000000800 */
[----:B0-----:R-:W-:Y:S01]  /*0160*/  VIADD R5, R3, 0x100 ;  /* 0x0000010003057836 */ /* 0x001fe20000000000 */
[----:B------:R-:W-:Y:S04]  /*0170*/  BSSY.RECONVERGENT B0, `(.L_x_0) ;  /* 0x0000059000007945 */ /* 0x000fe80003800200 */
[----:B-1----:R-:W-:Y:S02]  /*0180*/  ISETP.GT.AND P0, PT, R5, UR4, PT ;  /* 0x0000000405007c0c */ /* 0x002fe4000bf04270 */
[----:B------:R-:W-:-:S04]  /*0190*/  IADD3 R3, PT, PT, -R3, UR4, RZ ;  /* 0x0000000403037c10 */ /* 0x000fc8000fffe1ff */
[----:B------:R-:W-:-:S04]  /*01a0*/  SEL R3, R3, 0x100, P0 ;  /* 0x0000010003037807 */ /* 0x000fc80000000000 */
[----:B------:R-:W-:-:S13]  /*01b0*/  ISETP.GE.AND P0, PT, R3, 0x2, PT ;  /* 0x000000020300780c */ /* 0x000fda0003f06270 */
[----:B--23--:R-:W-:Y:S05]  /*01c0*/  @!P0 BRA `(.L_x_1) ;  /* 0x00000004004c8947 */ /* 0x00cfea0003800000 */
[C---:B------:R-:W-:Y:S01]  /*01d0*/  VIADD R5, R3.reuse, 0xfffffffe ;  /* 0xfffffffe03057836 */ /* 0x040fe20000000000 */
[----:B------:R-:W-:Y:S01]  /*01e0*/  BSSY.RECONVERGENT B1, `(.L_x_2) ;  /* 0x000002a000017945 */ /* 0x000fe20003800200 */
[----:B------:R-:W-:-:S03]  /*01f0*/  VIADD R3, R3, 0xffffffff ;  /* 0xffffffff03037836 */ /* 0x000fc60000000000 */
[----:B------:R-:W-:Y:S01]  /*0200*/  ISETP.GE.U32.AND P0, PT, R5, 0x7, PT ;  /* 0x000000070500780c */ /* 0x000fe20003f06070 */
[----:B------:R-:W-:Y:S01]  /*0210*/  IMAD.MOV.U32 R5, RZ, RZ, 0x1 ;  /* 0x00000001ff057424 */ /* 0x000fe200078e00ff */
[----:B------:R-:W-:-:S11]  /*0220*/  LOP3.LUT R8, R3, 0x7, RZ, 0xc0, !PT ;  /* 0x0000000703087812 */ /* 0x000fd600078ec0ff */
[----:B------:R-:W-:Y:S05]  /*0230*/  @!P0 BRA `(.L_x_3) ;  /* 0x0000000000908947 */ /* 0x000fea0003800000 */
[----:B------:R-:W-:Y:S01]  /*0240*/  LOP3.LUT R5, R3, 0xfffffff8, RZ, 0xc0, !PT ;  /* 0xfffffff803057812 */ /* 0x000fe200078ec0ff */
[----:B------:R-:W-:Y:S01]  /*0250*/  BSSY.RECONVERGENT B2, `(.L_x_4) ;  /* 0x0000021000027945 */ /* 0x000fe20003800200 */
[----:B------:R-:W-:Y:S02]  /*0260*/  VIADD R6, R2, 0x10 ;  /* 0x0000001002067836 */ /* 0x000fe40000000000 */
[----:B------:R-:W-:Y:S02]  /*0270*/  IMAD.MOV.U32 R7, RZ, RZ, RZ ;  /* 0x000000ffff077224 */ /* 0x000fe400078e00ff */
[----:B------:R-:W-:-:S07]  /*0280*/  IMAD.MOV R5, RZ, RZ, -R5 ;  /* 0x000000ffff057224 */ /* 0x000fce00078e0a05 */
.L_x_5:
[----:B------:R-:W0:Y:S01]  /*0290*/  LDS R9, [R6+-0xc] ;  /* 0xfffff40006097984 */ /* 0x000e220000000800 */
[----:B------:R-:W-:Y:S02]  /*02a0*/  VIADD R5, R5, 0x8 ;  /* 0x0000000805057836 */ /* 0x000fe40000000000 */
[----:B------:R-:W-:Y:S01]  /*02b0*/  VIADD R7, R7, 0x8 ;  /* 0x0000000807077836 */ /* 0x000fe20000000000 */
[----:B------:R-:W1:Y:S02]  /*02c0*/  LDS R11, [R6+-0x8] ;  /* 0xfffff800060b7984 */ /* 0x000e640000000800 */
[----:B------:R-:W-:Y:S02]  /*02d0*/  ISETP.NE.AND P1, PT, R5, RZ, PT ;  /* 0x000000ff0500720c */ /* 0x000fe40003f25270 */
[----:B------:R-:W2:Y:S04]  /*02e0*/  LDS R13, [R6+-0x4] ;  /* 0xfffffc00060d7984 */ /* 0x000ea80000000800 */
[----:B------:R-:W3:Y:S04]  /*02f0*/  LDS R15, [R6] ;  /* 0x00000000060f7984 */ /* 0x000ee80000000800 */
[----:B------:R-:W4:Y:S04]  /*0300*/  LDS R17, [R6+0x4] ;  /* 0x0000040006117984 */ /* 0x000f280000000800 */
[----:B------:R-:W5:Y:S01]  /*0310*/  LDS R19, [R6+0x8] ;  /* 0x0000080006137984 */ /* 0x000f620000000800 */
[----:B0-----:R-:W-:-:S04]  /*0320*/  FSETP.GEU.AND P0, PT, R4, R9, PT ;  /* 0x000000090400720b */ /* 0x001fc80003f0e000 */
[----:B------:R-:W-:Y:S02]  /*0330*/  FSEL R4, R9, R4, !P0 ;  /* 0x0000000409047208 */ /* 0x000fe40004000000 */
[----:B------:R-:W0:Y:S02]  /*0340*/  LDS R9, [R6+0xc] ;  /* 0x00000c0006097984 */ /* 0x000e240000000800 */
[----:B-1----:R-:W-:-:S04]  /*0350*/  FSETP.GEU.AND P0, PT, R4, R11, PT ;  /* 0x0000000b0400720b */ /* 0x002fc80003f0e000 */
[----:B------:R-:W-:Y:S02]  /*0360*/  FSEL R4, R11, R4, !P0 ;  /* 0x000000040b047208 */ /* 0x000fe40004000000 */
[----:B------:R1:W0:Y:S02]  /*0370*/  LDS R11, [R6+0x10] ;  /* 0x00001000060b7984 */ /* 0x0002240000000800 */
[----:B--2---:R-:W-:-:S04]  /*0380*/  FSETP.GEU.AND P0, PT, R4, R13, PT ;  /* 0x0000000d0400720b */ /* 0x004fc80003f0e000 */
[----:B------:R-:W-:Y:S01]  /*0390*/  FSEL R4, R13, R4, !P0 ;  /* 0x000000040d047208 */ /* 0x000fe20004000000 */
[----:B-1----:R-:W-:-:S03]  /*03a0*/  VIADD R6, R6, 0x20 ;  /* 0x0000002006067836 */ /* 0x002fc60000000000 */
[----:B---3--:R-:W-:-:S04]  /*03b0*/  FSETP.GEU.AND P0, PT, R4, R15, PT ;  /* 0x0000000f0400720b */ /* 0x008fc80003f0e000 */
[----:B------:R-:W-:-:S04]  /*03c0*/  FSEL R4, R15, R4, !P0 ;  /* 0x000000040f047208 */ /* 0x000fc80004000000 */
[----:B----4-:R-:W-:-:S04]  /*03d0*/  FSETP.GEU.AND P0, PT, R4, R17, PT ;  /* 0x000000110400720b */ /* 0x010fc80003f0e000 */
[----:B------:R-:W-:-:S04]  /*03e0*/  FSEL R4, R17, R4, !P0 ;  /* 0x0000000411047208 */ /* 0x000fc80004000000 */
[----:B-----5:R-:W-:-:S04]  /*03f0*/  FSETP.GEU.AND P0, PT, R4, R19, PT ;  /* 0x000000130400720b */ /* 0x020fc80003f0e000 */
[----:B------:R-:W-:-:S04]  /*0400*/  FSEL R4, R19, R4, !P0 ;  /* 0x0000000413047208 */ /* 0x000fc80004000000 */
[----:B0-----:R-:W-:-:S04]  /*0410*/  FSETP.GEU.AND P0, PT, R4, R9, PT ;  /* 0x000000090400720b */ /* 0x001fc80003f0e000 */
[----:B------:R-:W-:-:S04]  /*0420*/  FSEL R4, R9, R4, !P0 ;  /* 0x0000000409047208 */ /* 0x000fc80004000000 */
[----:B------:R-:W-:-:S04]  /*0430*/  FSETP.GEU.AND P0, PT, R4, R11, PT ;  /* 0x0000000b0400720b */ /* 0x000fc80003f0e000 */
[----:B------:R-:W-:Y:S01]  /*0440*/  FSEL R4, R11, R4, !P0 ;  /* 0x000000040b047208 */ /* 0x000fe20004000000 */
[----:B------:R-:W-:Y:S08]  /*0450*/  @P1 BRA `(.L_x_5) ;  /* 0xfffffffc008c1947 */ /* 0x000ff0000383ffff */
[----:B------:R-:W-:Y:S05]  /*0460*/  BSYNC.RECONVERGENT B2 ;  /* 0x0000000000027941 */ /* 0x000fea0003800200 */
.L_x_4:
[----:B------:R-:W-:-:S07]  /*0470*/  VIADD R5, R7, 0x1 ;  /* 0x0000000107057836 */ /* 0x000fce0000000000 */
.L_x_3:
[----:B------:R-:W-:Y:S05]  /*0480*/  BSYNC.RECONVERGENT B1 ;  /* 0x0000000000017941 */ /* 0x000fea0003800200 */
.L_x_2:
[----:B------:R-:W-:-:S13]  /*0490*/  ISETP.NE.AND P0, PT, R8, RZ, PT ;  /* 0x000000ff0800720c */ /* 0x000fda0003f05270 */
[----:B------:R-:W-:Y:S05]  /*04a0*/  @!P0 BRA `(.L_x_1) ;  /* 0x0000000000948947 */ /* 0x000fea0003800000 */
[----:B------:R-:W-:Y:S01]  /*04b0*/  ISETP.GE.U32.AND P1, PT, R8, 0x4, PT ;  /* 0x000000040800780c */ /* 0x000fe20003f26070 */
[----:B------:R-:W-:Y:S01]  /*04c0*/  BSSY.RECONVERGENT B1, `(.L_x_6) ;  /* 0x0000012000017945 */ /* 0x000fe20003800200 */
[----:B------:R-:W-:-:S04]  /*04d0*/  LOP3.LUT R10, R3, 0x3, RZ, 0xc0, !PT ;  /* 0x00000003030a7812 */ /* 0x000fc800078ec0ff */
[----:B------:R-:W-:-:S07]  /*04e0*/  ISETP.NE.AND P0, PT, R10, RZ, PT ;  /* 0x000000ff0a00720c */ /* 0x000fce0003f05270 */
[----:B------:R-:W-:Y:S06]  /*04f0*/  @!P1 BRA `(.L_x_7) ;  /* 0x0000000000389947 */ /* 0x000fec0003800000 */
[C---:B------:R-:W-:Y:S02]  /*0500*/  IMAD R6, R5.reuse, 0x4, R2 ;  /* 0x0000000405067824 */ /* 0x040fe400078e0202 */
[----:B------:R-:W-:-:S03]  /*0510*/  VIADD R5, R5, 0x4 ;  /* 0x0000000405057836 */ /* 0x000fc60000000000 */
[----:B------:R-:W0:Y:S04]  /*0520*/  LDS R7, [R6] ;  /* 0x0000000006077984 */ /* 0x000e280000000800 */
[----:B------:R-:W1:Y:S04]  /*0530*/  LDS R9, [R6+0x4] ;  /* 0x0000040006097984 */ /* 0x000e680000000800 */
[----:B------:R-:W2:Y:S04]  /*0540*/  LDS R11, [R6+0x8] ;  /* 0x00000800060b7984 */ /* 0x000ea80000000800 */
[----:B------:R-:W3:Y:S01]  /*0550*/  LDS R13, [R6+0xc] ;  /* 0x00000c00060d7984 */ /* 0x000ee20000000800 */
[----:B0-----:R-:W-:-:S04]  /*0560*/  FSETP.GEU.AND P1, PT, R4, R7, PT ;  /* 0x000000070400720b */ /* 0x001fc80003f2e000 */
[----:B------:R-:W-:-:S04]  /*0570*/  FSEL R4, R7, R4, !P1 ;  /* 0x0000000407047208 */ /* 0x000fc80004800000 */
[----:B-1----:R-:W-:-:S04]  /*0580*/  FSETP.GEU.AND P1, PT, R4, R9, PT ;  /* 0x000000090400720b */ /* 0x002fc80003f2e000 */
[----:B------:R-:W-:-:S04]  /*0590*/  FSEL R4, R9, R4, !P1 ;  /* 0x0000000409047208 */ /* 0x000fc80004800000 */
[----:B--2---:R-:W-:-:S04]  /*05a0*/  FSETP.GEU.AND P1, PT, R4, R11, PT ;  /* 0x0000000b0400720b */ /* 0x004fc80003f2e000 */
[----:B------:R-:W-:-:S04]  /*05b0*/  FSEL R4, R11, R4, !P1 ;  /* 0x000000040b047208 */ /* 0x000fc80004800000 */
[----:B---3--:R-:W-:-:S04]  /*05c0*/  FSETP.GEU.AND P1, PT, R4, R13, PT ;  /* 0x0000000d0400720b */ /* 0x008fc80003f2e000 */
[----:B------:R-:W-:-:S09]  /*05d0*/  FSEL R4, R13, R4, !P1 ;  /* 0x000000040d047208 */ /* 0x000fd20004800000 */
.L_x_7:
[----:B------:R-:W-:Y:S05]  /*05e0*/  BSYNC.RECONVERGENT B1 ;  /* 0x0000000000017941 */ /* 0x000fea0003800200 */
.L_x_6:
[----:B------:R-:W-:Y:S05]  /*05f0*/  @!P0 BRA `(.L_x_1) ;  /* 0x0000000000408947 */ /* 0x000fea0003800000 */
[----:B------:R-:W-:Y:S02]  /*0600*/  ISETP.NE.AND P0, PT, R10, 0x1, PT ;  /* 0x000000010a00780c */ /* 0x000fe40003f05270 */
[----:B------:R-:W-:-:S11]  /*0610*/  LOP3.LUT R3, R3, 0x1, RZ, 0xc0, !PT ;  /* 0x0000000103037812 */ /* 0x000fd600078ec0ff */
[C---:B------:R-:W-:Y:S02]  /*0620*/  @P0 IMAD R6, R5.reuse, 0x4, R2 ;  /* 0x0000000405060824 */ /* 0x040fe400078e0202 */
[----:B------:R-:W-:-:S03]  /*0630*/  @P0 VIADD R5, R5, 0x2 ;  /* 0x0000000205050836 */ /* 0x000fc60000000000 */
[----:B------:R-:W0:Y:S04]  /*0640*/  @P0 LDS R7, [R6] ;  /* 0x0000000006070984 */ /* 0x000e280000000800 */
[----:B------:R-:W1:Y:S01]  /*0650*/  @P0 LDS R8, [R6+0x4] ;  /* 0x0000040006080984 */ /* 0x000e620000000800 */
[----:B0-----:R-:W-:-:S04]  /*0660*/  @P0 FSETP.GEU.AND P1, PT, R4, R7, PT ;  /* 0x000000070400020b */ /* 0x001fc80003f2e000 */
[----:B------:R-:W-:Y:S02]  /*0670*/  @P0 FSEL R7, R7, R4, !P1 ;  /* 0x0000000407070208 */ /* 0x000fe40004800000 */
[----:B------:R-:W-:Y:S02]  /*0680*/  ISETP.NE.U32.AND P1, PT, R3, 0x1, PT ;  /* 0x000000010300780c */ /* 0x000fe40003f25070 */
[----:B-1----:R-:W-:-:S04]  /*0690*/  @P0 FSETP.GEU.AND P2, PT, R7, R8, PT ;  /* 0x000000080700020b */ /* 0x002fc80003f4e000 */
[----:B------:R-:W-:-:S07]  /*06a0*/  @P0 FSEL R4, R8, R7, !P2 ;  /* 0x0000000708040208 */ /* 0x000fce0005000000 */
[----:B------:R-:W-:Y:S05]  /*06b0*/  @P1 BRA `(.L_x_1) ;  /* 0x0000000000101947 */ /* 0x000fea0003800000 */
[----:B------:R-:W-:-:S05]  /*06c0*/  IMAD R2, R5, 0x4, R2 ;  /* 0x0000000405027824 */ /* 0x000fca00078e0202 */
[----:B------:R-:W0:Y:S02]  /*06d0*/  LDS R3, [R2] ;  /* 0x0000000002037984 */ /* 0x000e240000000800 */
[----:B0-----:R-:W-:-:S13]  /*06e0*/  FSETP.GEU.AND P0, PT, R4, R3, PT ;  /* 0x000000030400720b */ /* 0x001fda0003f0e000 */
[----:B------:R-:W-:-:S07]  /*06f0*/  @!P0 IMAD.MOV.U32 R4, RZ, RZ, R3 ;  /* 0x000000ffff048224 */ /* 0x000fce00078e0003 */
.L_x_1:
[----:B------:R-:W-:Y:S05]  /*0700*/  BSYNC.RECONVERGENT B0 ;  /* 0x0000000000007941 */ /* 0x000fea0003800200 */
.L_x_0:
[----:B------:R-:W0:Y:S02]  /*0710*/  LDC.64 R2, c[0x0][0x388] ;  /* 0x0000e200ff027b82 */ /* 0x000e240000000a00 */
[----:B0-----:R-:W-:-:S05]  /*0720*/  IMAD.WIDE R2, R0, 0x4, R2 ;  /* 0x0000000400027825 */ /* 0x001fca00078e0202 */
[----:B------:R-:W-:Y:S01]  /*0730*/  STG.E desc[UR6][R2.64], R4 ;  /* 0x0000000402007986 */ /* 0x000fe2000c101906 */
[----:B------:R-:W-:Y:S05]  /*0740*/  EXIT ;  /* 0x000000000000794d */ /* 0x000fea0003800000 */
.L_x_8:
[----:B------:R-:W-:-:S00]  /*0750*/  BRA `(.L_x_8) ;  /* 0xfffffffc00fc7947 */ /* 0x000fc0000383ffff */
[----:B------:R-:W-:-:S00]  /*0760*/  NOP ;  /* 0x0000000000007918 */ /* 0x000fc00000000000 */
        /* <DEDUP_REMOVED lines=9> */
.L_x_9:


//--------------------- .nv.shared._Z17vector_max_kernelPfS_i --------------------------
	.section	.nv.shared._Z17vector_max_kernelPfS_i,"aw",@nobits
	.sectionflags	@""
	.align	4
.nv.shared._Z17vector_max_kernelPfS_i:
	.zero		2048


//--------------------- .nv.shared.reserved.0     --------------------------
	.section	.nv.shared.reserved.0,"aw",@nobits
	.weak		__nv_reservedSMEM_offset_0_alias
	.size		__nv_reservedSMEM_offset_0_alias, 0, 64
	.other		__nv_reservedSMEM_offset_0_alias,@"STO_CUDA_RESERVED_SHARED STV_DEFAULT"
__nv_reservedSMEM_offset_0_alias:
	.zero		0
	.zero		64


//--------------------- .nv.constant0._Z17vector_max_kernelPfS_i --------------------------
	.section	.nv.constant0._Z17vector_max_kernelPfS_i,"a",@progbits
	.sectionflags	@""
	.align	4
.nv.constant0._Z17vector_max_kernelPfS_i:
	.zero		916


//--------------------- SYMBOLS --------------------------

	.type		.nv.reservedSmem.offset0,@object
	.size		.nv.reservedSmem.offset0,0x4
	.type		.nv.reservedSmem.cap,@object
	.size		.nv.reservedSmem.cap,0x4
